//
// Generated by NVIDIA NVVM Compiler
//
// Compiler Build ID: CL-36424714
// Cuda compilation tools, release 13.0, V13.0.88
// Based on NVVM 20.0.0
//

.version 9.0
.target sm_100
.address_size 64

	// .globl	_Z12myfun_sharedPii
// _ZZ12myfun_sharedPiiE7a_share has been demoted
// _ZZ7warpfunPiS_iE7a_share has been demoted
// _ZZ7warpfunPiS_iE10hash_share has been demoted
// _ZZ7warpfunPiS_iE9seq_share has been demoted
// _ZZ7warpfunPiS_iE10flow_share has been demoted
// _ZZ7warpfunPiS_iE4temp has been demoted
// _ZZ7warpfunPiS_iE10flag_share has been demoted
// _ZZ7warpfunPiS_iE13feature_share has been demoted

.visible .entry _Z12myfun_sharedPii(
	.param .u64 .ptr .align 1 _Z12myfun_sharedPii_param_0,
	.param .u32 _Z12myfun_sharedPii_param_1
)
{
	.reg .pred 	%p<15>;
	.reg .b32 	%r<33>;
	.reg .b64 	%rd<5>;
	// demoted variable
	.shared .align 4 .b8 _ZZ12myfun_sharedPiiE7a_share[4096];
	ld.param.u64 	%rd2, [_Z12myfun_sharedPii_param_0];
	ld.param.u32 	%r15, [_Z12myfun_sharedPii_param_1];
	cvta.to.global.u64 	%rd3, %rd2;
	mov.u32 	%r1, %tid.x;
	mul.wide.u32 	%rd4, %r1, 4;
	add.s64 	%rd1, %rd3, %rd4;
	ld.global.u32 	%r16, [%rd1];
	shl.b32 	%r17, %r1, 2;
	mov.u32 	%r18, _ZZ12myfun_sharedPiiE7a_share;
	add.s32 	%r2, %r18, %r17;
	st.shared.u32 	[%r2], %r16;
	bar.sync 	0;
	setp.lt.s32 	%p1, %r15, 2;
	@%p1 bra 	$L__BB0_9;
	mov.b32 	%r30, 0;
	mov.b32 	%r29, 1;
$L__BB0_2:
	setp.lt.s32 	%p2, %r29, 1;
	@%p2 bra 	$L__BB0_8;
	mov.b32 	%r21, 2;
	shl.b32 	%r22, %r21, %r30;
	and.b32  	%r5, %r22, %r1;
	mov.u32 	%r31, %r29;
	mov.u32 	%r32, %r30;
$L__BB0_4:
	mov.u32 	%r6, %r31;
	shr.u32 	%r24, %r1, %r32;
	and.b32  	%r25, %r24, 1;
	setp.eq.b32 	%p3, %r25, 1;
	add.s32 	%r26, %r6, %r1;
	setp.ge.s32 	%p4, %r26, %r15;
	or.pred  	%p5, %p3, %p4;
	@%p5 bra 	$L__BB0_7;
	setp.ne.s32 	%p6, %r5, 0;
	ld.shared.u32 	%r8, [%r2];
	shl.b32 	%r27, %r6, 2;
	add.s32 	%r9, %r2, %r27;
	ld.shared.u32 	%r10, [%r9];
	setp.gt.s32 	%p7, %r8, %r10;
	xor.pred  	%p8, %p6, %p7;
	setp.ge.s32 	%p9, %r8, %r10;
	xor.pred  	%p10, %p6, %p9;
	or.pred  	%p11, %p8, %p10;
	not.pred 	%p12, %p11;
	@%p12 bra 	$L__BB0_7;
	st.shared.u32 	[%r2], %r10;
	st.shared.u32 	[%r9], %r8;
$L__BB0_7:
	add.s32 	%r32, %r32, -1;
	bar.sync 	0;
	shr.u32 	%r31, %r6, 1;
	setp.gt.u32 	%p13, %r6, 1;
	@%p13 bra 	$L__BB0_4;
$L__BB0_8:
	shl.b32 	%r29, %r29, 1;
	setp.lt.s32 	%p14, %r29, %r15;
	add.s32 	%r30, %r30, 1;
	@%p14 bra 	$L__BB0_2;
$L__BB0_9:
	ld.shared.u32 	%r28, [%r2];
	st.global.u32 	[%rd1], %r28;
	ret;

}
	// .globl	_Z7warpfunPiS_i
.visible .entry _Z7warpfunPiS_i(
	.param .u64 .ptr .align 1 _Z7warpfunPiS_i_param_0,
	.param .u64 .ptr .align 1 _Z7warpfunPiS_i_param_1,
	.param .u32 _Z7warpfunPiS_i_param_2
)
{
	.reg .pred 	%p<24>;
	.reg .b32 	%r<114>;
	.reg .b64 	%rd<9>;
	// demoted variable
	.shared .align 4 .b8 _ZZ7warpfunPiS_iE7a_share[4096];
	// demoted variable
	.shared .align 4 .b8 _ZZ7warpfunPiS_iE10hash_share[4096];
	// demoted variable
	.shared .align 4 .b8 _ZZ7warpfunPiS_iE9seq_share[4096];
	// demoted variable
	.shared .align 4 .b8 _ZZ7warpfunPiS_iE10flow_share[4096];
	// demoted variable
	.shared .align 4 .b8 _ZZ7warpfunPiS_iE4temp[8192];
	// demoted variable
	.shared .align 4 .b8 _ZZ7warpfunPiS_iE10flag_share[4096];
	// demoted variable
	.shared .align 4 .b8 _ZZ7warpfunPiS_iE13feature_share[4096];
	ld.param.u64 	%rd3, [_Z7warpfunPiS_i_param_0];
	ld.param.u64 	%rd2, [_Z7warpfunPiS_i_param_1];
	ld.param.u32 	%r35, [_Z7warpfunPiS_i_param_2];
	cvta.to.global.u64 	%rd4, %rd3;
	mov.u32 	%r1, %tid.x;
	mul.wide.u32 	%rd5, %r1, 4;
	add.s64 	%rd1, %rd4, %rd5;
	ld.global.u32 	%r36, [%rd1];
	shl.b32 	%r37, %r36, 10;
	or.b32  	%r38, %r37, %r1;
	shl.b32 	%r39, %r1, 2;
	mov.u32 	%r40, _ZZ7warpfunPiS_iE7a_share;
	add.s32 	%r2, %r40, %r39;
	st.shared.u32 	[%r2], %r38;
	mov.u32 	%r41, _ZZ7warpfunPiS_iE10hash_share;
	add.s32 	%r3, %r41, %r39;
	st.shared.u32 	[%r3], %r36;
	add.s32 	%r42, %r1, 1;
	mov.u32 	%r43, _ZZ7warpfunPiS_iE9seq_share;
	add.s32 	%r4, %r43, %r39;
	st.shared.u32 	[%r4], %r42;
	mov.u32 	%r44, _ZZ7warpfunPiS_iE10flow_share;
	add.s32 	%r5, %r44, %r39;
	mov.b32 	%r45, 1;
	st.shared.u32 	[%r5], %r45;
	mov.u32 	%r46, _ZZ7warpfunPiS_iE10flag_share;
	add.s32 	%r47, %r46, %r39;
	mov.b32 	%r48, 0;
	st.shared.u32 	[%r47], %r48;
	mov.u32 	%r49, _ZZ7warpfunPiS_iE13feature_share;
	add.s32 	%r6, %r49, %r39;
	st.shared.u32 	[%r6], %r1;
	bar.sync 	0;
	setp.lt.s32 	%p1, %r35, 2;
	@%p1 bra 	$L__BB1_9;
	mov.b32 	%r105, 0;
	mov.b32 	%r104, 1;
$L__BB1_2:
	setp.lt.s32 	%p2, %r104, 1;
	@%p2 bra 	$L__BB1_8;
	mov.b32 	%r52, 2;
	shl.b32 	%r53, %r52, %r105;
	and.b32  	%r9, %r53, %r1;
	mov.u32 	%r106, %r104;
	mov.u32 	%r107, %r105;
$L__BB1_4:
	mov.u32 	%r10, %r106;
	shr.u32 	%r55, %r1, %r107;
	and.b32  	%r56, %r55, 1;
	setp.eq.b32 	%p3, %r56, 1;
	add.s32 	%r57, %r10, %r1;
	setp.ge.s32 	%p4, %r57, %r35;
	or.pred  	%p5, %p3, %p4;
	@%p5 bra 	$L__BB1_7;
	setp.ne.s32 	%p6, %r9, 0;
	ld.shared.u32 	%r12, [%r2];
	shl.b32 	%r13, %r10, 2;
	add.s32 	%r14, %r2, %r13;
	ld.shared.u32 	%r15, [%r14];
	setp.gt.u32 	%p7, %r12, %r15;
	xor.pred  	%p8, %p6, %p7;
	setp.ge.u32 	%p9, %r12, %r15;
	xor.pred  	%p10, %p6, %p9;
	or.pred  	%p11, %p8, %p10;
	not.pred 	%p12, %p11;
	@%p12 bra 	$L__BB1_7;
	st.shared.u32 	[%r2], %r15;
	st.shared.u32 	[%r14], %r12;
	ld.shared.u32 	%r58, [%r4];
	add.s32 	%r59, %r4, %r13;
	ld.shared.u32 	%r60, [%r59];
	st.shared.u32 	[%r4], %r60;
	st.shared.u32 	[%r59], %r58;
	ld.shared.u32 	%r61, [%r3];
	add.s32 	%r62, %r3, %r13;
	ld.shared.u32 	%r63, [%r62];
	st.shared.u32 	[%r3], %r63;
	st.shared.u32 	[%r62], %r61;
$L__BB1_7:
	add.s32 	%r107, %r107, -1;
	bar.sync 	0;
	shr.u32 	%r106, %r10, 1;
	setp.gt.u32 	%p13, %r10, 1;
	@%p13 bra 	$L__BB1_4;
$L__BB1_8:
	shl.b32 	%r104, %r104, 1;
	setp.lt.s32 	%p14, %r104, %r35;
	add.s32 	%r105, %r105, 1;
	@%p14 bra 	$L__BB1_2;
$L__BB1_9:
	setp.ne.s32 	%p15, %r1, 0;
	@%p15 bra 	$L__BB1_11;
	ld.shared.u32 	%r108, [%r5];
	bra.uni 	$L__BB1_12;
$L__BB1_11:
	ld.shared.u32 	%r64, [%r3];
	ld.shared.u32 	%r65, [%r3+-4];
	setp.ne.s32 	%p16, %r64, %r65;
	selp.u32 	%r108, 1, 0, %p16;
	st.shared.u32 	[%r5], %r108;
$L__BB1_12:
	setp.lt.s32 	%p17, %r35, 2;
	mov.u32 	%r68, _ZZ7warpfunPiS_iE4temp;
	add.s32 	%r23, %r68, %r39;
	st.shared.u32 	[%r23], %r108;
	bar.sync 	0;
	setp.ge.s32 	%p18, %r1, %r35;
	mov.b32 	%r113, 0;
	or.pred  	%p19, %p18, %p17;
	@%p19 bra 	$L__BB1_18;
	mov.b32 	%r113, 0;
	mov.b32 	%r109, 1;
	mov.u32 	%r110, %r109;
$L__BB1_14:
	xor.b32  	%r110, %r110, 1;
	xor.b32  	%r113, %r113, 1;
	setp.lt.s32 	%p20, %r1, %r109;
	@%p20 bra 	$L__BB1_16;
	mul.lo.s32 	%r71, %r110, %r35;
	shl.b32 	%r72, %r71, 2;
	add.s32 	%r73, %r23, %r72;
	ld.shared.u32 	%r74, [%r73];
	sub.s32 	%r75, %r1, %r109;
	add.s32 	%r76, %r75, %r71;
	shl.b32 	%r77, %r76, 2;
	add.s32 	%r79, %r68, %r77;
	ld.shared.u32 	%r80, [%r79];
	add.s32 	%r112, %r80, %r74;
	bra.uni 	$L__BB1_17;
$L__BB1_16:
	mul.lo.s32 	%r81, %r110, %r35;
	shl.b32 	%r82, %r81, 2;
	add.s32 	%r83, %r23, %r82;
	ld.shared.u32 	%r112, [%r83];
$L__BB1_17:
	mul.lo.s32 	%r84, %r113, %r35;
	shl.b32 	%r85, %r84, 2;
	add.s32 	%r86, %r23, %r85;
	st.shared.u32 	[%r86], %r112;
	bar.sync 	0;
	shl.b32 	%r109, %r109, 1;
	setp.lt.s32 	%p21, %r109, %r35;
	@%p21 bra 	$L__BB1_14;
$L__BB1_18:
	setp.eq.s32 	%p22, %r1, 0;
	mul.lo.s32 	%r87, %r113, %r35;
	shl.b32 	%r88, %r87, 2;
	add.s32 	%r89, %r23, %r88;
	ld.shared.u32 	%r90, [%r89];
	st.shared.u32 	[%r5], %r90;
	bar.sync 	0;
	@%p22 bra 	$L__BB1_21;
	ld.shared.u32 	%r34, [%r5];
	ld.shared.u32 	%r91, [%r5+-4];
	setp.eq.s32 	%p23, %r34, %r91;
	@%p23 bra 	$L__BB1_21;
	shl.b32 	%r92, %r34, 2;
	add.s32 	%r94, %r46, %r92;
	st.shared.u32 	[%r94], %r1;
$L__BB1_21:
	cvta.to.global.u64 	%rd6, %rd2;
	bar.sync 	0;
	ld.shared.u32 	%r95, [%r5];
	ld.shared.u32 	%r96, [%r6];
	shl.b32 	%r97, %r95, 2;
	add.s32 	%r99, %r46, %r97;
	ld.shared.u32 	%r100, [%r99];
	sub.s32 	%r101, %r96, %r100;
	st.shared.u32 	[%r6], %r101;
	bar.sync 	0;
	ld.shared.u32 	%r102, [%r3];
	st.global.u32 	[%rd1], %r102;
	ld.shared.u32 	%r103, [%r6];
	add.s64 	%rd8, %rd6, %rd5;
	st.global.u32 	[%rd8], %r103;
	ret;

}


// ===== COMPILED SASS (sm_100) =====

	.target	sm_100

	.elftype	@"ET_EXEC"


//--------------------- .note.nv.tkinfo           --------------------------
	.section	.note.nv.tkinfo,"",@"SHT_NOTE"
	.sectionflags	@"SHF_NOTE_NV_TKINFO"
	.tkinfo
        /*0018*/ 	.word	0x00000002
        /*0030*/ 	.string	""
        /*0030*/ 	.string	"ptxas"
        /*0030*/ 	.string	"Cuda compilation tools, release 13.0, V13.0.88"
        /*0030*/ 	.string	"Build cuda_13.0.r13.0/compiler.36424714_0"
        /*0030*/ 	.string	"-arch sm_100 -m 64 "



//--------------------- .note.nv.cuinfo           --------------------------
	.section	.note.nv.cuinfo,"",@"SHT_NOTE"
	.sectionflags	@"SHF_NOTE_NV_CUINFO"
        /*0018*/ 	.short	0x0002
        /*001a*/ 	.short	0x0064
        /*001c*/ 	.short	0x0082
	.zero		2


//--------------------- .nv.info                  --------------------------
	.section	.nv.info,"",@"SHT_CUDA_INFO"
	.align	4


	//----- nvinfo : EIATTR_REGCOUNT
	.align		4
        /*0000*/ 	.byte	0x04, 0x2f
        /*0002*/ 	.short	(.L_1 - .L_0)
	.align		4
.L_0:
        /*0004*/ 	.word	index@(_Z12myfun_sharedPii)
        /*0008*/ 	.word	0x0000000e


	//----- nvinfo : EIATTR_FRAME_SIZE
	.align		4
.L_1:
        /*000c*/ 	.byte	0x04, 0x11
        /*000e*/ 	.short	(.L_3 - .L_2)
	.align		4
.L_2:
        /*0010*/ 	.word	index@(_Z12myfun_sharedPii)
        /*0014*/ 	.word	0x00000000


	//----- nvinfo : EIATTR_REGCOUNT
	.align		4
.L_3:
        /*0018*/ 	.byte	0x04, 0x2f
        /*001a*/ 	.short	(.L_5 - .L_4)
	.align		4
.L_4:
        /*001c*/ 	.word	index@(_Z7warpfunPiS_i)
        /*0020*/ 	.word	0x00000018


	//----- nvinfo : EIATTR_FRAME_SIZE
	.align		4
.L_5:
        /*0024*/ 	.byte	0x04, 0x11
        /*0026*/ 	.short	(.L_7 - .L_6)
	.align		4
.L_6:
        /*0028*/ 	.word	index@(_Z7warpfunPiS_i)
        /*002c*/ 	.word	0x00000000


	//----- nvinfo : EIATTR_MIN_STACK_SIZE
	.align		4
.L_7:
        /*0030*/ 	.byte	0x04, 0x12
        /*0032*/ 	.short	(.L_9 - .L_8)
	.align		4
.L_8:
        /*0034*/ 	.word	index@(_Z7warpfunPiS_i)
        /*0038*/ 	.word	0x00000000


	//----- nvinfo : EIATTR_MIN_STACK_SIZE
	.align		4
.L_9:
        /*003c*/ 	.byte	0x04, 0x12
        /*003e*/ 	.short	(.L_11 - .L_10)
	.align		4
.L_10:
        /*0040*/ 	.word	index@(_Z12myfun_sharedPii)
        /*0044*/ 	.word	0x00000000
.L_11:


//--------------------- .nv.compat                --------------------------
	.section	.nv.compat,"",@"SHT_CUDA_COMPAT_INFO"
	.align	4
        /*0000*/ 	.byte	0x02, 0x09, 0x00, 0x00, 0x02, 0x02, 0x01, 0x00, 0x02, 0x05, 0x05, 0x00, 0x03, 0x07, 0x01, 0x01
        /*0010*/ 	.byte	0x02, 0x03, 0x00, 0x00, 0x02, 0x06, 0x01, 0x00, 0x04, 0x0b, 0x08, 0x00, 0x09, 0x00, 0x00, 0x00
        /*0020*/ 	.byte	0x00, 0x00, 0x00, 0x00


//--------------------- .nv.info._Z7warpfunPiS_i  --------------------------
	.section	.nv.info._Z7warpfunPiS_i,"",@"SHT_CUDA_INFO"
	.sectionflags	@""
	.align	4


	//----- nvinfo : EIATTR_CUDA_API_VERSION
	.align		4
        /*0000*/ 	.byte	0x04, 0x37
        /*0002*/ 	.short	(.L_13 - .L_12)
.L_12:
        /*0004*/ 	.word	0x00000082


	//----- nvinfo : EIATTR_KPARAM_INFO
	.align		4
.L_13:
        /*0008*/ 	.byte	0x04, 0x17
        /*000a*/ 	.short	(.L_15 - .L_14)
.L_14:
        /*000c*/ 	.word	0x00000000
        /*0010*/ 	.short	0x0002
        /*0012*/ 	.short	0x0010
        /*0014*/ 	.byte	0x00, 0xf0, 0x11, 0x00


	//----- nvinfo : EIATTR_KPARAM_INFO
	.align		4
.L_15:
        /*0018*/ 	.byte	0x04, 0x17
        /*001a*/ 	.short	(.L_17 - .L_16)
.L_16:
        /*001c*/ 	.word	0x00000000
        /*0020*/ 	.short	0x0001
        /*0022*/ 	.short	0x0008
        /*0024*/ 	.byte	0x00, 0xf5, 0x21, 0x00


	//----- nvinfo : EIATTR_KPARAM_INFO
	.align		4
.L_17:
        /*0028*/ 	.byte	0x04, 0x17
        /*002a*/ 	.short	(.L_19 - .L_18)
.L_18:
        /*002c*/ 	.word	0x00000000
        /*0030*/ 	.short	0x0000
        /*0032*/ 	.short	0x0000
        /*0034*/ 	.byte	0x00, 0xf5, 0x21, 0x00


	//----- nvinfo : EIATTR_SPARSE_MMA_MASK
	.align		4
.L_19:
        /*0038*/ 	.byte	0x03, 0x50
        /*003a*/ 	.short	0x0000


	//----- nvinfo : EIATTR_MAXREG_COUNT
	.align		4
        /*003c*/ 	.byte	0x03, 0x1b
        /*003e*/ 	.short	0x00ff


	//----- nvinfo : EIATTR_NUM_BARRIERS
	.align		4
        /*0040*/ 	.byte	0x02, 0x4c
        /*0042*/ 	.byte	0x01
	.zero		1


	//----- nvinfo : EIATTR_MERCURY_ISA_VERSION
	.align		4
        /*0044*/ 	.byte	0x03, 0x5f
        /*0046*/ 	.short	0x0101


	//----- nvinfo : EIATTR_VRC_CTA_INIT_COUNT
	.align		4
        /*0048*/ 	.byte	0x02, 0x4a
	.zero		1
	.zero		1


	//----- nvinfo : EIATTR_EXIT_INSTR_OFFSETS
	.align		4
        /*004c*/ 	.byte	0x04, 0x1c
        /*004e*/ 	.short	(.L_21 - .L_20)


	//   ....[0]....
.L_20:
        /*0050*/ 	.word	0x00000a40


	//----- nvinfo : EIATTR_CRS_STACK_SIZE
	.align		4
.L_21:
        /*0054*/ 	.byte	0x04, 0x1e
        /*0056*/ 	.short	(.L_23 - .L_22)
.L_22:
        /*0058*/ 	.word	0x00000000


	//----- nvinfo : EIATTR_CBANK_PARAM_SIZE
	.align		4
.L_23:
        /*005c*/ 	.byte	0x03, 0x19
        /*005e*/ 	.short	0x0014


	//----- nvinfo : EIATTR_PARAM_CBANK
	.align		4
        /*0060*/ 	.byte	0x04, 0x0a
        /*0062*/ 	.short	(.L_25 - .L_24)
	.align		4
.L_24:
        /*0064*/ 	.word	index@(.nv.constant0._Z7warpfunPiS_i)
        /*0068*/ 	.short	0x0380
        /*006a*/ 	.short	0x0014


	//----- nvinfo : EIATTR_SW_WAR
	.align		4
.L_25:
        /*006c*/ 	.byte	0x04, 0x36
        /*006e*/ 	.short	(.L_27 - .L_26)
.L_26:
        /*0070*/ 	.word	0x00000008
.L_27:


//--------------------- .nv.info._Z12myfun_sharedPii --------------------------
	.section	.nv.info._Z12myfun_sharedPii,"",@"SHT_CUDA_INFO"
	.sectionflags	@""
	.align	4


	//----- nvinfo : EIATTR_CUDA_API_VERSION
	.align		4
        /*0000*/ 	.byte	0x04, 0x37
        /*0002*/ 	.short	(.L_29 - .L_28)
.L_28:
        /*0004*/ 	.word	0x00000082


	//----- nvinfo : EIATTR_KPARAM_INFO
	.align		4
.L_29:
        /*0008*/ 	.byte	0x04, 0x17
        /*000a*/ 	.short	(.L_31 - .L_30)
.L_30:
        /*000c*/ 	.word	0x00000000
        /*0010*/ 	.short	0x0001
        /*0012*/ 	.short	0x0008
        /*0014*/ 	.byte	0x00, 0xf0, 0x11, 0x00


	//----- nvinfo : EIATTR_KPARAM_INFO
	.align		4
.L_31:
        /*0018*/ 	.byte	0x04, 0x17
        /*001a*/ 	.short	(.L_33 - .L_32)
.L_32:
        /*001c*/ 	.word	0x00000000
        /*0020*/ 	.short	0x0000
        /*0022*/ 	.short	0x0000
        /*0024*/ 	.byte	0x00, 0xf5, 0x21, 0x00


	//----- nvinfo : EIATTR_SPARSE_MMA_MASK
	.align		4
.L_33:
        /*0028*/ 	.byte	0x03, 0x50
        /*002a*/ 	.short	0x0000


	//----- nvinfo : EIATTR_MAXREG_COUNT
	.align		4
        /*002c*/ 	.byte	0x03, 0x1b
        /*002e*/ 	.short	0x00ff


	//----- nvinfo : EIATTR_NUM_BARRIERS
	.align		4
        /*0030*/ 	.byte	0x02, 0x4c
        /*0032*/ 	.byte	0x01
	.zero		1


	//----- nvinfo : EIATTR_MERCURY_ISA_VERSION
	.align		4
        /*0034*/ 	.byte	0x03, 0x5f
        /*0036*/ 	.short	0x0101


	//----- nvinfo : EIATTR_VRC_CTA_INIT_COUNT
	.align		4
        /*0038*/ 	.byte	0x02, 0x4a
	.zero		1
	.zero		1


	//----- nvinfo : EIATTR_EXIT_INSTR_OFFSETS
	.align		4
        /*003c*/ 	.byte	0x04, 0x1c
        /*003e*/ 	.short	(.L_35 - .L_34)


	//   ....[0]....
.L_34:
        /*0040*/ 	.word	0x00000350


	//----- nvinfo : EIATTR_CRS_STACK_SIZE
	.align		4
.L_35:
        /*0044*/ 	.byte	0x04, 0x1e
        /*0046*/ 	.short	(.L_37 - .L_36)
.L_36:
        /*0048*/ 	.word	0x00000000


	//----- nvinfo : EIATTR_CBANK_PARAM_SIZE
	.align		4
.L_37:
        /*004c*/ 	.byte	0x03, 0x19
        /*004e*/ 	.short	0x000c


	//----- nvinfo : EIATTR_PARAM_CBANK
	.align		4
        /*0050*/ 	.byte	0x04, 0x0a
        /*0052*/ 	.short	(.L_39 - .L_38)
	.align		4
.L_38:
        /*0054*/ 	.word	index@(.nv.constant0._Z12myfun_sharedPii)
        /*0058*/ 	.short	0x0380
        /*005a*/ 	.short	0x000c


	//----- nvinfo : EIATTR_SW_WAR
	.align		4
.L_39:
        /*005c*/ 	.byte	0x04, 0x36
        /*005e*/ 	.short	(.L_41 - .L_40)
.L_40:
        /*0060*/ 	.word	0x00000008
.L_41:


//--------------------- .nv.callgraph             --------------------------
	.section	.nv.callgraph,"",@"SHT_CUDA_CALLGRAPH"
	.align	4
	.sectionentsize	8
	.align		4
        /*0000*/ 	.word	0x00000000
	.align		4
        /*0004*/ 	.word	0xffffffff
	.align		4
        /*0008*/ 	.word	0x00000000
	.align		4
        /*000c*/ 	.word	0xfffffffe
	.align		4
        /*0010*/ 	.word	0x00000000
	.align		4
        /*0014*/ 	.word	0xfffffffd
	.align		4
        /*0018*/ 	.word	0x00000000
	.align		4
        /*001c*/ 	.word	0xfffffffc


//--------------------- .text._Z7warpfunPiS_i     --------------------------
	.section	.text._Z7warpfunPiS_i,"ax",@progbits
	.align	128
        .global         _Z7warpfunPiS_i
        .type           _Z7warpfunPiS_i,@function
        .size           _Z7warpfunPiS_i,(.L_x_20 - _Z7warpfunPiS_i)
        .other          _Z7warpfunPiS_i,@"STO_CUDA_ENTRY STV_DEFAULT"
_Z7warpfunPiS_i:
.text._Z7warpfunPiS_i:
[----:B------:R-:W-:Y:S01]  /*0000*/  LDC R1, c[0x0][0x37c] ;  /* 0x0000df00ff017b82 */ /* 0x000fe20000000800 */
[----:B------:R-:W0:Y:S07]  /*0010*/  S2R R0, SR_TID.X ;  /* 0x0000000000007919 */ /* 0x000e2e0000002100 */
[----:B------:R-:W0:Y:S01]  /*0020*/  LDC.64 R2, c[0x0][0x380] ;  /* 0x0000e000ff027b82 */ /* 0x000e220000000a00 */
[----:B------:R-:W1:Y:S01]  /*0030*/  LDCU.64 UR12, c[0x0][0x358] ;  /* 0x00006b00ff0c77ac */ /* 0x000e620008000a00 */
[----:B------:R-:W2:Y:S01]  /*0040*/  LDCU UR11, c[0x0][0x390] ;  /* 0x00007200ff0b77ac */ /* 0x000ea20008000800 */
[----:B0-----:R-:W-:-:S05]  /*0050*/  IMAD.WIDE.U32 R2, R0, 0x4, R2 ;  /* 0x0000000400027825 */ /* 0x001fca00078e0002 */
[----:B-1----:R-:W3:Y:S01]  /*0060*/  LDG.E R9, desc[UR12][R2.64] ;  /* 0x0000000c02097981 */ /* 0x002ee2000c1e1900 */
[----:B------:R-:W0:Y:S01]  /*0070*/  S2UR UR9, SR_CgaCtaId ;  /* 0x00000000000979c3 */ /* 0x000e220000008800 */
[----:B------:R-:W-:Y:S01]  /*0080*/  UMOV UR4, 0x400 ;  /* 0x0000040000047882 */ /* 0x000fe20000000000 */
[----:B--2---:R-:W-:Y:S01]  /*0090*/  IMAD.U32 R15, RZ, RZ, UR11 ;  /* 0x0000000bff0f7e24 */ /* 0x004fe2000f8e00ff */
[----:B------:R-:W-:Y:S01]  /*00a0*/  UIADD3 UR5, UPT, UPT, UR4, 0x1000, URZ ;  /* 0x0000100004057890 */ /* 0x000fe2000fffe0ff */
[----:B------:R-:W-:Y:S01]  /*00b0*/  VIADD R8, R0, 0x1 ;  /* 0x0000000100087836 */ /* 0x000fe20000000000 */
[----:B------:R-:W-:Y:S01]  /*00c0*/  UIADD3 UR6, UPT, UPT, UR4, 0x2000, URZ ;  /* 0x0000200004067890 */ /* 0x000fe2000fffe0ff */
[----:B------:R-:W-:Y:S01]  /*00d0*/  IMAD.MOV.U32 R12, RZ, RZ, 0x1 ;  /* 0x00000001ff0c7424 */ /* 0x000fe200078e00ff */
[----:B------:R-:W-:Y:S01]  /*00e0*/  UIADD3 UR7, UPT, UPT, UR4, 0x3000, URZ ;  /* 0x0000300004077890 */ /* 0x000fe2000fffe0ff */
[----:B------:R-:W-:Y:S01]  /*00f0*/  ISETP.GE.AND P0, PT, R15, 0x2, PT ;  /* 0x000000020f00780c */ /* 0x000fe20003f06270 */
[----:B------:R-:W-:-:S02]  /*0100*/  UIADD3 UR8, UPT, UPT, UR4, 0x6000, URZ ;  /* 0x0000600004087890 */ /* 0x000fc4000fffe0ff */
[----:B0-----:R-:W-:Y:S02]  /*0110*/  ULEA UR10, UR9, UR4, 0x18 ;  /* 0x00000004090a7291 */ /* 0x001fe4000f8ec0ff */
[----:B------:R-:W-:Y:S02]  /*0120*/  UIADD3 UR4, UPT, UPT, UR4, 0x7000, URZ ;  /* 0x0000700004047890 */ /* 0x000fe4000fffe0ff */
[----:B------:R-:W-:Y:S02]  /*0130*/  ULEA UR5, UR9, UR5, 0x18 ;  /* 0x0000000509057291 */ /* 0x000fe4000f8ec0ff */
[----:B------:R-:W-:Y:S01]  /*0140*/  ULEA UR6, UR9, UR6, 0x18 ;  /* 0x0000000609067291 */ /* 0x000fe2000f8ec0ff */
[C---:B------:R-:W-:Y:S01]  /*0150*/  LEA R11, R0.reuse, UR10, 0x2 ;  /* 0x0000000a000b7c11 */ /* 0x040fe2000f8e10ff */
[----:B------:R-:W-:Y:S02]  /*0160*/  ULEA UR7, UR9, UR7, 0x18 ;  /* 0x0000000709077291 */ /* 0x000fe4000f8ec0ff */
[----:B------:R-:W-:Y:S01]  /*0170*/  ULEA UR8, UR9, UR8, 0x18 ;  /* 0x0000000809087291 */ /* 0x000fe2000f8ec0ff */
[C---:B------:R-:W-:Y:S01]  /*0180*/  LEA R4, R0.reuse, UR5, 0x2 ;  /* 0x0000000500047c11 */ /* 0x040fe2000f8e10ff */
[----:B------:R-:W-:Y:S01]  /*0190*/  ULEA UR4, UR9, UR4, 0x18 ;  /* 0x0000000409047291 */ /* 0x000fe2000f8ec0ff */
[----:B------:R-:W-:-:S03]  /*01a0*/  LEA R13, R0, UR6, 0x2 ;  /* 0x00000006000d7c11 */ /* 0x000fc6000f8e10ff */
[C---:B------:R-:W-:Y:S02]  /*01b0*/  LEA R10, R0.reuse, UR8, 0x2 ;  /* 0x00000008000a7c11 */ /* 0x040fe4000f8e10ff */
[----:B------:R-:W-:Y:S01]  /*01c0*/  LEA R7, R0, UR4, 0x2 ;  /* 0x0000000400077c11 */ /* 0x000fe2000f8e10ff */
[----:B---3--:R-:W-:-:S05]  /*01d0*/  IMAD.SHL.U32 R5, R9, 0x400, RZ ;  /* 0x0000040009057824 */ /* 0x008fca00078e00ff */
[----:B------:R-:W-:Y:S02]  /*01e0*/  LOP3.LUT R6, R5, R0, RZ, 0xfc, !PT ;  /* 0x0000000005067212 */ /* 0x000fe400078efcff */
[----:B------:R-:W-:-:S03]  /*01f0*/  LEA R5, R0, UR7, 0x2 ;  /* 0x0000000700057c11 */ /* 0x000fc6000f8e10ff */
[----:B------:R0:W-:Y:S04]  /*0200*/  STS [R11], R6 ;  /* 0x000000060b007388 */ /* 0x0001e80000000800 */
[----:B------:R0:W-:Y:S04]  /*0210*/  STS [R4], R9 ;  /* 0x0000000904007388 */ /* 0x0001e80000000800 */
[----:B------:R0:W-:Y:S04]  /*0220*/  STS [R13], R8 ;  /* 0x000000080d007388 */ /* 0x0001e80000000800 */
[----:B------:R0:W-:Y:S04]  /*0230*/  STS [R5], R12 ;  /* 0x0000000c05007388 */ /* 0x0001e80000000800 */
[----:B------:R0:W-:Y:S04]  /*0240*/  STS [R10], RZ ;  /* 0x000000ff0a007388 */ /* 0x0001e80000000800 */
[----:B------:R0:W-:Y:S01]  /*0250*/  STS [R7], R0 ;  /* 0x0000000007007388 */ /* 0x0001e20000000800 */
[----:B------:R-:W-:Y:S06]  /*0260*/  BAR.SYNC.DEFER_BLOCKING 0x0 ;  /* 0x0000000000007b1d */ /* 0x000fec0000010000 */
[----:B------:R-:W-:Y:S05]  /*0270*/  @!P0 BRA `(.L_x_0) ;  /* 0x0000000000c08947 */ /* 0x000fea0003800000 */
[----:B------:R-:W-:Y:S01]  /*0280*/  UMOV UR4, URZ ;  /* 0x000000ff00047c82 */ /* 0x000fe20008000000 */
[----:B------:R-:W-:-:S05]  /*0290*/  UMOV UR6, 0x1 ;  /* 0x0000000100067882 */ /* 0x000fca0000000000 */
.L_x_5:
[----:B------:R-:W-:-:S09]  /*02a0*/  UISETP.GE.AND UP0, UPT, UR6, 0x1, UPT ;  /* 0x000000010600788c */ /* 0x000fd2000bf06270 */
[----:B------:R-:W-:Y:S05]  /*02b0*/  BRA.U !UP0, `(.L_x_1) ;  /* 0x0000000108987547 */ /* 0x000fea000b800000 */
[----:B------:R-:W-:Y:S01]  /*02c0*/  UMOV UR5, 0x2 ;  /* 0x0000000200057882 */ /* 0x000fe20000000000 */
[----:B0-----:R-:W-:Y:S01]  /*02d0*/  IMAD.U32 R6, RZ, RZ, UR6 ;  /* 0x00000006ff067e24 */ /* 0x001fe2000f8e00ff */
[----:B------:R-:W-:Y:S01]  /*02e0*/  USHF.L.U32 UR5, UR5, UR4, URZ ;  /* 0x0000000405057299 */ /* 0x000fe200080006ff */
[----:B------:R-:W0:Y:S05]  /*02f0*/  LDCU UR7, c[0x0][0x390] ;  /* 0x00007200ff0777ac */ /* 0x000e2a0008000800 */
[----:B------:R-:W-:Y:S01]  /*0300*/  LOP3.LUT P1, RZ, R0, UR5, RZ, 0xc0, !PT ;  /* 0x0000000500ff7c12 */ /* 0x000fe2000f82c0ff */
[----:B------:R-:W-:-:S12]  /*0310*/  UMOV UR5, UR4 ;  /* 0x0000000400057c82 */ /* 0x000fd80008000000 */
.L_x_4:
[----:B------:R-:W-:Y:S01]  /*0320*/  IMAD.IADD R9, R0, 0x1, R6 ;  /* 0x0000000100097824 */ /* 0x000fe200078e0206 */
[----:B------:R-:W-:Y:S01]  /*0330*/  SHF.R.U32.HI R8, RZ, UR5, R0 ;  /* 0x00000005ff087c19 */ /* 0x000fe20008011600 */
[----:B------:R-:W-:Y:S03]  /*0340*/  BSSY.RECONVERGENT B0, `(.L_x_2) ;  /* 0x0000018000007945 */ /* 0x000fe60003800200 */
[----:B0-----:R-:W-:Y:S02]  /*0350*/  ISETP.GE.AND P0, PT, R9, UR7, PT ;  /* 0x0000000709007c0c */ /* 0x001fe4000bf06270 */
[----:B------:R-:W-:-:S04]  /*0360*/  LOP3.LUT R8, R8, 0x1, RZ, 0xc0, !PT ;  /* 0x0000000108087812 */ /* 0x000fc800078ec0ff */
[----:B------:R-:W-:-:S13]  /*0370*/  ISETP.EQ.U32.OR P0, PT, R8, 0x1, P0 ;  /* 0x000000010800780c */ /* 0x000fda0000702470 */
[----:B------:R-:W-:Y:S05]  /*0380*/  @P0 BRA `(.L_x_3) ;  /* 0x00000000004c0947 */ /* 0x000fea0003800000 */
[----:B------:R-:W-:Y:S01]  /*0390*/  IMAD R19, R6, 0x4, R11 ;  /* 0x0000000406137824 */ /* 0x000fe200078e020b */
[----:B------:R-:W-:Y:S04]  /*03a0*/  LDS R8, [R11] ;  /* 0x000000000b087984 */ /* 0x000fe80000000800 */
[----:B------:R-:W0:Y:S02]  /*03b0*/  LDS R21, [R19] ;  /* 0x0000000013157984 */ /* 0x000e240000000800 */
[CC--:B0-----:R-:W-:Y:S02]  /*03c0*/  ISETP.GT.U32.XOR P0, PT, R8.reuse, R21.reuse, P1 ;  /* 0x000000150800720c */ /* 0x0c1fe40000f04870 */
[----:B------:R-:W-:-:S04]  /*03d0*/  ISETP.GE.U32.XOR P2, PT, R8, R21, P1 ;  /* 0x000000150800720c */ /* 0x000fc80000f46870 */
[----:B------:R-:W-:-:S13]  /*03e0*/  PLOP3.LUT P0, PT, P0, P2, PT, 0xf8, 0x8f ;  /* 0x00000000008f781c */ /* 0x000fda0000705f70 */
[----:B------:R-:W-:Y:S05]  /*03f0*/  @!P0 BRA `(.L_x_3) ;  /* 0x0000000000308947 */ /* 0x000fea0003800000 */
[C---:B------:R-:W-:Y:S01]  /*0400*/  IMAD R10, R6.reuse, 0x4, R13 ;  /* 0x00000004060a7824 */ /* 0x040fe200078e020d */
[----:B------:R-:W-:Y:S01]  /*0410*/  STS [R11], R21 ;  /* 0x000000150b007388 */ /* 0x000fe20000000800 */
[----:B------:R-:W-:-:S03]  /*0420*/  IMAD R15, R6, 0x4, R4 ;  /* 0x00000004060f7824 */ /* 0x000fc600078e0204 */
[----:B------:R-:W-:Y:S04]  /*0430*/  STS [R19], R8 ;  /* 0x0000000813007388 */ /* 0x000fe80000000800 */
[----:B------:R-:W0:Y:S04]  /*0440*/  LDS R12, [R10] ;  /* 0x000000000a0c7984 */ /* 0x000e280000000800 */
[----:B------:R-:W1:Y:S04]  /*0450*/  LDS R9, [R13] ;  /* 0x000000000d097984 */ /* 0x000e680000000800 */
[----:B0-----:R-:W-:Y:S04]  /*0460*/  STS [R13], R12 ;  /* 0x0000000c0d007388 */ /* 0x001fe80000000800 */
[----:B-1----:R-:W-:Y:S04]  /*0470*/  STS [R10], R9 ;  /* 0x000000090a007388 */ /* 0x002fe80000000800 */
[----:B------:R-:W0:Y:S04]  /*0480*/  LDS R17, [R15] ;  /* 0x000000000f117984 */ /* 0x000e280000000800 */
[----:B------:R-:W1:Y:S04]  /*0490*/  LDS R14, [R4] ;  /* 0x00000000040e7984 */ /* 0x000e680000000800 */
[----:B0-----:R0:W-:Y:S04]  /*04a0*/  STS [R4], R17 ;  /* 0x0000001104007388 */ /* 0x0011e80000000800 */
[----:B-1----:R0:W-:Y:S02]  /*04b0*/  STS [R15], R14 ;  /* 0x0000000e0f007388 */ /* 0x0021e40000000800 */
.L_x_3:
[----:B------:R-:W-:Y:S05]  /*04c0*/  BSYNC.RECONVERGENT B0 ;  /* 0x0000000000007941 */ /* 0x000fea0003800200 */
.L_x_2:
[----:B------:R-:W-:Y:S01]  /*04d0*/  BAR.SYNC.DEFER_BLOCKING 0x0 ;  /* 0x0000000000007b1d */ /* 0x000fe20000010000 */
[----:B------:R-:W-:Y:S01]  /*04e0*/  ISETP.GT.U32.AND P0, PT, R6, 0x1, PT ;  /* 0x000000010600780c */ /* 0x000fe20003f04070 */
[----:B------:R-:W-:Y:S01]  /*04f0*/  UIADD3 UR5, UPT, UPT, UR5, -0x1, URZ ;  /* 0xffffffff05057890 */ /* 0x000fe2000fffe0ff */
[----:B------:R-:W-:-:S11]  /*0500*/  SHF.R.U32.HI R6, RZ, 0x1, R6 ;  /* 0x00000001ff067819 */ /* 0x000fd60000011606 */
[----:B------:R-:W-:Y:S05]  /*0510*/  @P0 BRA `(.L_x_4) ;  /* 0xfffffffc00800947 */ /* 0x000fea000383ffff */
.L_x_1:
[----:B------:R-:W0:Y:S01]  /*0520*/  LDCU UR5, c[0x0][0x390] ;  /* 0x00007200ff0577ac */ /* 0x000e220008000800 */
[----:B------:R-:W-:Y:S02]  /*0530*/  USHF.L.U32 UR6, UR6, 0x1, URZ ;  /* 0x0000000106067899 */ /* 0x000fe400080006ff */
[----:B------:R-:W-:Y:S01]  /*0540*/  UIADD3 UR4, UPT, UPT, UR4, 0x1, URZ ;  /* 0x0000000104047890 */ /* 0x000fe2000fffe0ff */
[----:B0-----:R-:W-:-:S05]  /*0550*/  IMAD.U32 R15, RZ, RZ, UR5 ;  /* 0x00000005ff0f7e24 */ /* 0x001fca000f8e00ff */
[----:B------:R-:W-:-:S13]  /*0560*/  ISETP.LE.AND P0, PT, R15, UR6, PT ;  /* 0x000000060f007c0c */ /* 0x000fda000bf03270 */
[----:B------:R-:W-:Y:S05]  /*0570*/  @!P0 BRA `(.L_x_5) ;  /* 0xfffffffc00488947 */ /* 0x000fea000383ffff */
.L_x_0:
[----:B------:R-:W-:Y:S01]  /*0580*/  ISETP.NE.AND P1, PT, R0, RZ, PT ;  /* 0x000000ff0000720c */ /* 0x000fe20003f25270 */
[----:B------:R-:W1:Y:S01]  /*0590*/  S2UR UR5, SR_CgaCtaId ;  /* 0x00000000000579c3 */ /* 0x000e620000008800 */
[----:B------:R-:W-:Y:S02]  /*05a0*/  UMOV UR4, 0x400 ;  /* 0x0000040000047882 */ /* 0x000fe40000000000 */
[----:B------:R-:W-:-:S09]  /*05b0*/  UIADD3 UR4, UPT, UPT, UR4, 0x4000, URZ ;  /* 0x0000400004047890 */ /* 0x000fd2000fffe0ff */
[----:B0-----:R-:W-:Y:S04]  /*05c0*/  @P1 LDS R8, [R4] ;  /* 0x0000000004081984 */ /* 0x001fe80000000800 */
[----:B------:R-:W0:Y:S04]  /*05d0*/  @P1 LDS R9, [R4+-0x4] ;  /* 0xfffffc0004091984 */ /* 0x000e280000000800 */
[----:B------:R-:W2:Y:S01]  /*05e0*/  @!P1 LDS R6, [R5] ;  /* 0x0000000005069984 */ /* 0x000ea20000000800 */
[----:B-1----:R-:W-:Y:S01]  /*05f0*/  ULEA UR4, UR5, UR4, 0x18 ;  /* 0x0000000405047291 */ /* 0x002fe2000f8ec0ff */
[----:B------:R-:W1:Y:S01]  /*0600*/  LDCU UR5, c[0x0][0x390] ;  /* 0x00007200ff0577ac */ /* 0x000e620008000800 */
[----:B0-----:R-:W-:Y:S01]  /*0610*/  @P1 ISETP.NE.AND P0, PT, R8, R9, PT ;  /* 0x000000090800120c */ /* 0x001fe20003f05270 */
[----:B------:R-:W-:-:S03]  /*0620*/  IMAD.MOV.U32 R8, RZ, RZ, RZ ;  /* 0x000000ffff087224 */ /* 0x000fc600078e00ff */
[----:B------:R-:W-:Y:S02]  /*0630*/  LEA R9, R0, UR4, 0x2 ;  /* 0x0000000400097c11 */ /* 0x000fe4000f8e10ff */
[----:B------:R-:W-:Y:S02]  /*0640*/  @P1 SEL R6, RZ, 0x1, !P0 ;  /* 0x00000001ff061807 */ /* 0x000fe40004000000 */
[----:B------:R-:W-:-:S03]  /*0650*/  ISETP.GE.AND P0, PT, R15, 0x2, PT ;  /* 0x000000020f00780c */ /* 0x000fc60003f06270 */
[----:B------:R0:W-:Y:S01]  /*0660*/  @P1 STS [R5], R6 ;  /* 0x0000000605001388 */ /* 0x0001e20000000800 */
[----:B------:R-:W-:-:S03]  /*0670*/  ISETP.GE.OR P0, PT, R0, R15, !P0 ;  /* 0x0000000f0000720c */ /* 0x000fc60004706670 */
[----:B--2---:R0:W-:Y:S01]  /*0680*/  STS [R9], R6 ;  /* 0x0000000609007388 */ /* 0x0041e20000000800 */
[----:B------:R-:W-:Y:S09]  /*0690*/  BAR.SYNC.DEFER_BLOCKING 0x0 ;  /* 0x0000000000007b1d */ /* 0x000ff20000010000 */
[----:B01----:R-:W-:Y:S05]  /*06a0*/  @P0 BRA `(.L_x_6) ;  /* 0x0000000000700947 */ /* 0x003fea0003800000 */
[----:B------:R-:W-:Y:S02]  /*06b0*/  IMAD.MOV.U32 R8, RZ, RZ, RZ ;  /* 0x000000ffff087224 */ /* 0x000fe400078e00ff */
[----:B------:R-:W-:Y:S02]  /*06c0*/  IMAD.MOV.U32 R11, RZ, RZ, 0x1 ;  /* 0x00000001ff0b7424 */ /* 0x000fe400078e00ff */
[----:B------:R-:W-:-:S07]  /*06d0*/  IMAD.MOV.U32 R6, RZ, RZ, 0x1 ;  /* 0x00000001ff067424 */ /* 0x000fce00078e00ff */
.L_x_9:
[----:B------:R-:W-:Y:S02]  /*06e0*/  ISETP.GE.AND P0, PT, R0, R11, PT ;  /* 0x0000000b0000720c */ /* 0x000fe40003f06270 */
[----:B------:R-:W-:Y:S02]  /*06f0*/  LOP3.LUT R6, R6, 0x1, RZ, 0x3c, !PT ;  /* 0x0000000106067812 */ /* 0x000fe400078e3cff */
[----:B------:R-:W-:-:S09]  /*0700*/  LOP3.LUT R8, R8, 0x1, RZ, 0x3c, !PT ;  /* 0x0000000108087812 */ /* 0x000fd200078e3cff */
[----:B0-----:R-:W-:Y:S05]  /*0710*/  @!P0 BRA `(.L_x_7) ;  /* 0x0000000000248947 */ /* 0x001fea0003800000 */
[----:B------:R-:W-:-:S04]  /*0720*/  IMAD.U32 R15, RZ, RZ, UR5 ;  /* 0x00000005ff0f7e24 */ /* 0x000fc8000f8e00ff */
[----:B------:R-:W-:-:S05]  /*0730*/  IMAD R10, R6, R15, RZ ;  /* 0x0000000f060a7224 */ /* 0x000fca00078e02ff */
[C---:B------:R-:W-:Y:S01]  /*0740*/  IADD3 R12, PT, PT, R10.reuse, R0, -R11 ;  /* 0x000000000a0c7210 */ /* 0x040fe20007ffe80b */
[----:B------:R-:W-:-:S03]  /*0750*/  IMAD R10, R10, 0x4, R9 ;  /* 0x000000040a0a7824 */ /* 0x000fc600078e0209 */
[----:B------:R-:W-:-:S03]  /*0760*/  LEA R12, R12, UR4, 0x2 ;  /* 0x000000040c0c7c11 */ /* 0x000fc6000f8e10ff */
[----:B------:R-:W-:Y:S04]  /*0770*/  LDS R10, [R10] ;  /* 0x000000000a0a7984 */ /* 0x000fe80000000800 */
[----:B------:R-:W0:Y:S02]  /*0780*/  LDS R13, [R12] ;  /* 0x000000000c0d7984 */ /* 0x000e240000000800 */
[----:B0-----:R-:W-:Y:S01]  /*0790*/  IMAD.IADD R13, R10, 0x1, R13 ;  /* 0x000000010a0d7824 */ /* 0x001fe200078e020d */
[----:B------:R-:W-:Y:S06]  /*07a0*/  BRA `(.L_x_8) ;  /* 0x0000000000107947 */ /* 0x000fec0003800000 */
.L_x_7:
[----:B------:R-:W-:-:S04]  /*07b0*/  IMAD.U32 R15, RZ, RZ, UR5 ;  /* 0x00000005ff0f7e24 */ /* 0x000fc8000f8e00ff */
[----:B------:R-:W-:-:S04]  /*07c0*/  IMAD R10, R6, R15, RZ ;  /* 0x0000000f060a7224 */ /* 0x000fc800078e02ff */
[----:B------:R-:W-:-:S05]  /*07d0*/  IMAD R10, R10, 0x4, R9 ;  /* 0x000000040a0a7824 */ /* 0x000fca00078e0209 */
[----:B------:R0:W1:Y:S02]  /*07e0*/  LDS R13, [R10] ;  /* 0x000000000a0d7984 */ /* 0x0000640000000800 */
.L_x_8:
[----:B------:R-:W-:Y:S01]  /*07f0*/  IMAD.SHL.U32 R11, R11, 0x2, RZ ;  /* 0x000000020b0b7824 */ /* 0x000fe200078e00ff */
[----:B------:R-:W-:Y:S05]  /*0800*/  WARPSYNC.ALL ;  /* 0x0000000000007948 */ /* 0x000fea0003800000 */
[-C--:B------:R-:W-:Y:S01]  /*0810*/  ISETP.GE.AND P0, PT, R11, R15.reuse, PT ;  /* 0x0000000f0b00720c */ /* 0x080fe20003f06270 */
[----:B0-----:R-:W-:-:S04]  /*0820*/  IMAD R10, R8, R15, RZ ;  /* 0x0000000f080a7224 */ /* 0x001fc800078e02ff */
[----:B------:R-:W-:-:S05]  /*0830*/  IMAD R10, R10, 0x4, R9 ;  /* 0x000000040a0a7824 */ /* 0x000fca00078e0209 */
[----:B-1----:R0:W-:Y:S01]  /*0840*/  STS [R10], R13 ;  /* 0x0000000d0a007388 */ /* 0x0021e20000000800 */
[----:B------:R-:W-:Y:S06]  /*0850*/  BAR.SYNC.DEFER_BLOCKING 0x0 ;  /* 0x0000000000007b1d */ /* 0x000fec0000010000 */
[----:B------:R-:W-:Y:S05]  /*0860*/  @!P0 BRA `(.L_x_9) ;  /* 0xfffffffc009c8947 */ /* 0x000fea000383ffff */
.L_x_6:
[----:B------:R-:W-:Y:S01]  /*0870*/  IMAD R8, R8, R15, RZ ;  /* 0x0000000f08087224 */ /* 0x000fe200078e02ff */
[----:B------:R-:W-:Y:S01]  /*0880*/  ISETP.NE.AND P0, PT, R0, RZ, PT ;  /* 0x000000ff0000720c */ /* 0x000fe20003f05270 */
[----:B------:R-:W-:Y:S05]  /*0890*/  WARPSYNC.ALL ;  /* 0x0000000000007948 */ /* 0x000fea0003800000 */
[----:B------:R-:W-:Y:S01]  /*08a0*/  IMAD R8, R8, 0x4, R9 ;  /* 0x0000000408087824 */ /* 0x000fe200078e0209 */
[----:B------:R-:W-:Y:S05]  /*08b0*/  BSSY.RECONVERGENT B0, `(.L_x_10) ;  /* 0x000000a000007945 */ /* 0x000fea0003800200 */
[----:B------:R-:W1:Y:S04]  /*08c0*/  LDS R8, [R8] ;  /* 0x0000000008087984 */ /* 0x000e680000000800 */
[----:B-1----:R1:W-:Y:S01]  /*08d0*/  STS [R5], R8 ;  /* 0x0000000805007388 */ /* 0x0023e20000000800 */
[----:B------:R-:W-:Y:S06]  /*08e0*/  BAR.SYNC.DEFER_BLOCKING 0x0 ;  /* 0x0000000000007b1d */ /* 0x000fec0000010000 */
[----:B------:R-:W-:Y:S05]  /*08f0*/  @!P0 BRA `(.L_x_11) ;  /* 0x0000000000148947 */ /* 0x000fea0003800000 */
[----:B------:R-:W-:Y:S04]  /*0900*/  LDS R6, [R5] ;  /* 0x0000000005067984 */ /* 0x000fe80000000800 */
[----:B------:R-:W2:Y:S02]  /*0910*/  LDS R9, [R5+-0x4] ;  /* 0xfffffc0005097984 */ /* 0x000ea40000000800 */
[----:B--2---:R-:W-:-:S13]  /*0920*/  ISETP.NE.AND P0, PT, R6, R9, PT ;  /* 0x000000090600720c */ /* 0x004fda0003f05270 */
[----:B------:R-:W-:-:S05]  /*0930*/  @P0 LEA R9, R6, UR8, 0x2 ;  /* 0x0000000806090c11 */ /* 0x000fca000f8e10ff */
[----:B------:R2:W-:Y:S02]  /*0940*/  @P0 STS [R9], R0 ;  /* 0x0000000009000388 */ /* 0x0005e40000000800 */
.L_x_11:
[----:B------:R-:W-:Y:S05]  /*0950*/  BSYNC.RECONVERGENT B0 ;  /* 0x0000000000007941 */ /* 0x000fea0003800200 */
.L_x_10:
[----:B------:R-:W-:Y:S06]  /*0960*/  BAR.SYNC.DEFER_BLOCKING 0x0 ;  /* 0x0000000000007b1d */ /* 0x000fec0000010000 */
[----:B-1----:R-:W0:Y:S04]  /*0970*/  LDS R5, [R5] ;  /* 0x0000000005057984 */ /* 0x002e280000000800 */
[----:B------:R-:W-:Y:S01]  /*0980*/  LDS R6, [R7] ;  /* 0x0000000007067984 */ /* 0x000fe20000000800 */
[----:B0-----:R-:W-:-:S05]  /*0990*/  LEA R10, R5, UR8, 0x2 ;  /* 0x00000008050a7c11 */ /* 0x001fca000f8e10ff */
[----:B--2---:R-:W0:Y:S02]  /*09a0*/  LDS R9, [R10] ;  /* 0x000000000a097984 */ /* 0x004e240000000800 */
[----:B0-----:R-:W-:Y:S02]  /*09b0*/  IMAD.IADD R6, R6, 0x1, -R9 ;  /* 0x0000000106067824 */ /* 0x001fe400078e0a09 */
[----:B------:R-:W0:Y:S03]  /*09c0*/  LDC.64 R8, c[0x0][0x388] ;  /* 0x0000e200ff087b82 */ /* 0x000e260000000a00 */
[----:B------:R-:W-:Y:S05]  /*09d0*/  STS [R7], R6 ;  /* 0x0000000607007388 */ /* 0x000fea0000000800 */
[----:B------:R-:W-:Y:S01]  /*09e0*/  BAR.SYNC.DEFER_BLOCKING 0x0 ;  /* 0x0000000000007b1d */ /* 0x000fe20000010000 */
[----:B0-----:R-:W-:-:S05]  /*09f0*/  IMAD.WIDE.U32 R8, R0, 0x4, R8 ;  /* 0x0000000400087825 */ /* 0x001fca00078e0008 */
[----:B------:R-:W0:Y:S04]  /*0a00*/  LDS R11, [R4] ;  /* 0x00000000040b7984 */ /* 0x000e280000000800 */
[----:B------:R-:W1:Y:S04]  /*0a10*/  LDS R13, [R7] ;  /* 0x00000000070d7984 */ /* 0x000e680000000800 */
[----:B0-----:R-:W-:Y:S04]  /*0a20*/  STG.E desc[UR12][R2.64], R11 ;  /* 0x0000000b02007986 */ /* 0x001fe8000c10190c */
[----:B-1----:R-:W-:Y:S01]  /*0a30*/  STG.E desc[UR12][R8.64], R13 ;  /* 0x0000000d08007986 */ /* 0x002fe2000c10190c */
[----:B------:R-:W-:Y:S05]  /*0a40*/  EXIT ;  /* 0x000000000000794d */ /* 0x000fea0003800000 */
.L_x_12:
[----:B------:R-:W-:-:S00]  /*0a50*/  BRA `(.L_x_12) ;  /* 0xfffffffc00fc7947 */ /* 0x000fc0000383ffff */
[----:B------:R-:W-:-:S00]  /*0a60*/  NOP ;  /* 0x0000000000007918 */ /* 0x000fc00000000000 */
        /* <DEDUP_REMOVED lines=9> */
.L_x_20:


//--------------------- .text._Z12myfun_sharedPii --------------------------
	.section	.text._Z12myfun_sharedPii,"ax",@progbits
	.align	128
        .global         _Z12myfun_sharedPii
        .type           _Z12myfun_sharedPii,@function
        .size           _Z12myfun_sharedPii,(.L_x_21 - _Z12myfun_sharedPii)
        .other          _Z12myfun_sharedPii,@"STO_CUDA_ENTRY STV_DEFAULT"
_Z12myfun_sharedPii:
.text._Z12myfun_sharedPii:
[----:B------:R-:W-:Y:S01]  /*0000*/  LDC R1, c[0x0][0x37c] ;  /* 0x0000df00ff017b82 */ /* 0x000fe20000000800 */
[----:B------:R-:W0:Y:S07]  /*0010*/  S2R R7, SR_TID.X ;  /* 0x0000000000077919 */ /* 0x000e2e0000002100 */
[----:B------:R-:W0:Y:S01]  /*0020*/  LDC.64 R2, c[0x0][0x380] ;  /* 0x0000e000ff027b82 */ /* 0x000e220000000a00 */
[----:B------:R-:W1:Y:S01]  /*0030*/  LDCU.64 UR8, c[0x0][0x358] ;  /* 0x00006b00ff0877ac */ /* 0x000e620008000a00 */
[----:B0-----:R-:W-:-:S05]  /*0040*/  IMAD.WIDE.U32 R2, R7, 0x4, R2 ;  /* 0x0000000407027825 */ /* 0x001fca00078e0002 */
[----:B-1----:R-:W2:Y:S01]  /*0050*/  LDG.E R0, desc[UR8][R2.64] ;  /* 0x0000000802007981 */ /* 0x002ea2000c1e1900 */
[----:B------:R-:W0:Y:S01]  /*0060*/  S2UR UR5, SR_CgaCtaId ;  /* 0x00000000000579c3 */ /* 0x000e220000008800 */
[----:B------:R-:W-:Y:S02]  /*0070*/  UMOV UR4, 0x400 ;  /* 0x0000040000047882 */ /* 0x000fe40000000000 */
[----:B0-----:R-:W-:-:S06]  /*0080*/  ULEA UR4, UR5, UR4, 0x18 ;  /* 0x0000000405047291 */ /* 0x001fcc000f8ec0ff */
[----:B------:R-:W-:-:S05]  /*0090*/  LEA R5, R7, UR4, 0x2 ;  /* 0x0000000407057c11 */ /* 0x000fca000f8e10ff */
[----:B------:R-:W0:Y:S02]  /*00a0*/  LDCU UR4, c[0x0][0x388] ;  /* 0x00007100ff0477ac */ /* 0x000e240008000800 */
[----:B0-----:R-:W-:Y:S01]  /*00b0*/  UISETP.GE.AND UP0, UPT, UR4, 0x2, UPT ;  /* 0x000000020400788c */ /* 0x001fe2000bf06270 */
[----:B--2---:R0:W-:Y:S01]  /*00c0*/  STS [R5], R0 ;  /* 0x0000000005007388 */ /* 0x0041e20000000800 */
[----:B------:R-:W-:Y:S07]  /*00d0*/  BAR.SYNC.DEFER_BLOCKING 0x0 ;  /* 0x0000000000007b1d */ /* 0x000fee0000010000 */
[----:B------:R-:W-:Y:S05]  /*00e0*/  BRA.U !UP0, `(.L_x_13) ;  /* 0x0000000108907547 */ /* 0x000fea000b800000 */
[----:B------:R-:W-:Y:S01]  /*00f0*/  UMOV UR4, URZ ;  /* 0x000000ff00047c82 */ /* 0x000fe20008000000 */
[----:B------:R-:W-:-:S05]  /*0100*/  UMOV UR6, 0x1 ;  /* 0x0000000100067882 */ /* 0x000fca0000000000 */
.L_x_18:
[----:B------:R-:W-:-:S09]  /*0110*/  UISETP.GE.AND UP0, UPT, UR6, 0x1, UPT ;  /* 0x000000010600788c */ /* 0x000fd2000bf06270 */
[----:B0-----:R-:W-:Y:S05]  /*0120*/  BRA.U !UP0, `(.L_x_14) ;  /* 0x00000001086c7547 */ /* 0x001fea000b800000 */
[----:B------:R-:W-:Y:S01]  /*0130*/  UMOV UR5, 0x2 ;  /* 0x0000000200057882 */ /* 0x000fe20000000000 */
[----:B0-----:R-:W-:Y:S01]  /*0140*/  IMAD.U32 R0, RZ, RZ, UR6 ;  /* 0x00000006ff007e24 */ /* 0x001fe2000f8e00ff */
[----:B------:R-:W-:Y:S01]  /*0150*/  USHF.L.U32 UR5, UR5, UR4, URZ ;  /* 0x0000000405057299 */ /* 0x000fe200080006ff */
[----:B------:R-:W0:Y:S05]  /*0160*/  LDCU UR7, c[0x0][0x388] ;  /* 0x00007100ff0777ac */ /* 0x000e2a0008000800 */
[----:B------:R-:W-:Y:S01]  /*0170*/  LOP3.LUT P1, RZ, R7, UR5, RZ, 0xc0, !PT ;  /* 0x0000000507ff7c12 */ /* 0x000fe2000f82c0ff */
[----:B------:R-:W-:-:S12]  /*0180*/  UMOV UR5, UR4 ;  /* 0x0000000400057c82 */ /* 0x000fd80008000000 */
.L_x_17:
[----:B------:R-:W-:Y:S01]  /*0190*/  IMAD.IADD R6, R7, 0x1, R0 ;  /* 0x0000000107067824 */ /* 0x000fe200078e0200 */
[----:B0-----:R-:W-:Y:S01]  /*01a0*/  SHF.R.U32.HI R4, RZ, UR5, R7 ;  /* 0x00000005ff047c19 */ /* 0x001fe20008011607 */
        /* <DEDUP_REMOVED lines=8> */
[CC--:B0-----:R-:W-:Y:S02]  /*0230*/  ISETP.GT.XOR P0, PT, R4.reuse, R11.reuse, P1 ;  /* 0x0000000b0400720c */ /* 0x0c1fe40000f04a70 */
[----:B------:R-:W-:-:S04]  /*0240*/  ISETP.GE.XOR P2, PT, R4, R11, P1 ;  /* 0x0000000b0400720c */ /* 0x000fc80000f46a70 */
[----:B------:R-:W-:-:S13]  /*0250*/  PLOP3.LUT P0, PT, P0, P2, PT, 0xf8, 0x8f ;  /* 0x00000000008f781c */ /* 0x000fda0000705f70 */
[----:B------:R0:W-:Y:S04]  /*0260*/  @P0 STS [R5], R11 ;  /* 0x0000000b05000388 */ /* 0x0001e80000000800 */
[----:B------:R0:W-:Y:S02]  /*0270*/  @P0 STS [R9], R4 ;  /* 0x0000000409000388 */ /* 0x0001e40000000800 */
.L_x_16:
[----:B------:R-:W-:Y:S05]  /*0280*/  BSYNC.RECONVERGENT B0 ;  /* 0x0000000000007941 */ /* 0x000fea0003800200 */
.L_x_15:
[----:B------:R-:W-:Y:S01]  /*0290*/  BAR.SYNC.DEFER_BLOCKING 0x0 ;  /* 0x0000000000007b1d */ /* 0x000fe20000010000 */
[----:B------:R-:W-:Y:S01]  /*02a0*/  ISETP.GT.U32.AND P0, PT, R0, 0x1, PT ;  /* 0x000000010000780c */ /* 0x000fe20003f04070 */
[----:B------:R-:W-:Y:S01]  /*02b0*/  UIADD3 UR5, UPT, UPT, UR5, -0x1, URZ ;  /* 0xffffffff05057890 */ /* 0x000fe2000fffe0ff */
[----:B------:R-:W-:-:S11]  /*02c0*/  SHF.R.U32.HI R0, RZ, 0x1, R0 ;  /* 0x00000001ff007819 */ /* 0x000fd60000011600 */
[----:B------:R-:W-:Y:S05]  /*02d0*/  @P0 BRA `(.L_x_17) ;  /* 0xfffffffc00ac0947 */ /* 0x000fea000383ffff */
.L_x_14:
[----:B------:R-:W1:Y:S01]  /*02e0*/  LDCU UR5, c[0x0][0x388] ;  /* 0x00007100ff0577ac */ /* 0x000e620008000800 */
[----:B------:R-:W-:Y:S02]  /*02f0*/  USHF.L.U32 UR6, UR6, 0x1, URZ ;  /* 0x0000000106067899 */ /* 0x000fe400080006ff */
[----:B------:R-:W-:Y:S02]  /*0300*/  UIADD3 UR4, UPT, UPT, UR4, 0x1, URZ ;  /* 0x0000000104047890 */ /* 0x000fe4000fffe0ff */
[----:B-1----:R-:W-:-:S09]  /*0310*/  UISETP.GE.AND UP0, UPT, UR6, UR5, UPT ;  /* 0x000000050600728c */ /* 0x002fd2000bf06270 */
[----:B------:R-:W-:Y:S05]  /*0320*/  BRA.U !UP0, `(.L_x_18) ;  /* 0xfffffffd08787547 */ /* 0x000fea000b83ffff */
.L_x_13:
[----:B0-----:R-:W0:Y:S04]  /*0330*/  LDS R5, [R5] ;  /* 0x0000000005057984 */ /* 0x001e280000000800 */
[----:B0-----:R-:W-:Y:S01]  /*0340*/  STG.E desc[UR8][R2.64], R5 ;  /* 0x0000000502007986 */ /* 0x001fe2000c101908 */
[----:B------:R-:W-:Y:S05]  /*0350*/  EXIT ;  /* 0x000000000000794d */ /* 0x000fea0003800000 */
.L_x_19:
        /* <DEDUP_REMOVED lines=10> */
.L_x_21:


//--------------------- .nv.shared._Z7warpfunPiS_i --------------------------
	.section	.nv.shared._Z7warpfunPiS_i,"aw",@nobits
	.sectionflags	@""
	.align	4
.nv.shared._Z7warpfunPiS_i:
	.zero		33792


//--------------------- .nv.shared.reserved.0     --------------------------
	.section	.nv.shared.reserved.0,"aw",@nobits
	.weak		__nv_reservedSMEM_offset_0_alias
	.size		__nv_reservedSMEM_offset_0_alias, 0, 64
	.other		__nv_reservedSMEM_offset_0_alias,@"STO_CUDA_RESERVED_SHARED STV_DEFAULT"
__nv_reservedSMEM_offset_0_alias:
	.zero		0
	.zero		64


//--------------------- .nv.shared._Z12myfun_sharedPii --------------------------
	.section	.nv.shared._Z12myfun_sharedPii,"aw",@nobits
	.sectionflags	@""
	.align	4
.nv.shared._Z12myfun_sharedPii:
	.zero		5120


//--------------------- .nv.constant0._Z7warpfunPiS_i --------------------------
	.section	.nv.constant0._Z7warpfunPiS_i,"a",@progbits
	.sectionflags	@""
	.align	4
.nv.constant0._Z7warpfunPiS_i:
	.zero		916


//--------------------- .nv.constant0._Z12myfun_sharedPii --------------------------
	.section	.nv.constant0._Z12myfun_sharedPii,"a",@progbits
	.sectionflags	@""
	.align	4
.nv.constant0._Z12myfun_sharedPii:
	.zero		908


//--------------------- SYMBOLS --------------------------

	.type		.nv.reservedSmem.offset0,@object
	.size		.nv.reservedSmem.offset0,0x4
	.type		.nv.reservedSmem.cap,@object
	.size		.nv.reservedSmem.cap,0x4
